	.headerflags	@"EF_CUDA_TEXMODE_UNIFIED EF_CUDA_64BIT_ADDRESS EF_CUDA_ACCELERATORS EF_CUDA_SM90 EF_CUDA_VIRTUAL_SM(EF_CUDA_SM90)"
	.elftype	@"ET_EXEC"


//--------------------- .nv.info                  --------------------------
	.section	.nv.info,"",@"SHT_CUDA_INFO"
	.align	4


	//----- nvinfo : EIATTR_REGCOUNT
	.align		4
        /*0000*/ 	.byte	0x04, 0x2f
        /*0002*/ 	.short	(.L_1 - .L_0)
	.align		4
.L_0:
        /*0004*/ 	.word	index@(triton_poi_fused_convolution_leaky_relu_30)
        /*0008*/ 	.word	0x0000000e


	//----- nvinfo : EIATTR_MIN_STACK_SIZE
	.align		4
.L_1:
        /*000c*/ 	.byte	0x04, 0x12
        /*000e*/ 	.short	(.L_3 - .L_2)
	.align		4
.L_2:
        /*0010*/ 	.word	index@(triton_poi_fused_convolution_leaky_relu_30)
        /*0014*/ 	.word	0x00000000


	//----- nvinfo : EIATTR_FRAME_SIZE
	.align		4
.L_3:
        /*0018*/ 	.byte	0x04, 0x11
        /*001a*/ 	.short	(.L_5 - .L_4)
	.align		4
.L_4:
        /*001c*/ 	.word	index@(triton_poi_fused_convolution_leaky_relu_30)
        /*0020*/ 	.word	0x00000000


	//----- nvinfo : EIATTR_MIN_STACK_SIZE
	.align		4
.L_5:
        /*0024*/ 	.byte	0x04, 0x12
        /*0026*/ 	.short	(.L_7 - .L_6)
	.align		4
.L_6:
        /*0028*/ 	.word	index@(triton_poi_fused_convolution_leaky_relu_30)
        /*002c*/ 	.word	0x00000000
.L_7:


//--------------------- .nv.info.triton_poi_fused_convolution_leaky_relu_30 --------------------------
	.section	.nv.info.triton_poi_fused_convolution_leaky_relu_30,"",@"SHT_CUDA_INFO"
	.sectionflags	@""
	.align	4


	//----- nvinfo : EIATTR_CUDA_API_VERSION
	.align		4
        /*0000*/ 	.byte	0x04, 0x37
        /*0002*/ 	.short	(.L_9 - .L_8)
.L_8:
        /*0004*/ 	.word	0x0000007c


	//----- nvinfo : EIATTR_KPARAM_INFO
	.align		4
.L_9:
        /*0008*/ 	.byte	0x04, 0x17
        /*000a*/ 	.short	(.L_11 - .L_10)
.L_10:
        /*000c*/ 	.word	0x00000000
        /*0010*/ 	.short	0x0003
        /*0012*/ 	.short	0x0018
        /*0014*/ 	.byte	0x00, 0xf0, 0x11, 0x00


	//----- nvinfo : EIATTR_KPARAM_INFO
	.align		4
.L_11:
        /*0018*/ 	.byte	0x04, 0x17
        /*001a*/ 	.short	(.L_13 - .L_12)
.L_12:
        /*001c*/ 	.word	0x00000000
        /*0020*/ 	.short	0x0002
        /*0022*/ 	.short	0x0010
        /*0024*/ 	.byte	0x00, 0xf4, 0x21, 0x00


	//----- nvinfo : EIATTR_KPARAM_INFO
	.align		4
.L_13:
        /*0028*/ 	.byte	0x04, 0x17
        /*002a*/ 	.short	(.L_15 - .L_14)
.L_14:
        /*002c*/ 	.word	0x00000000
        /*0030*/ 	.short	0x0001
        /*0032*/ 	.short	0x0008
        /*0034*/ 	.byte	0x00, 0xf4, 0x21, 0x00


	//----- nvinfo : EIATTR_KPARAM_INFO
	.align		4
.L_15:
        /*0038*/ 	.byte	0x04, 0x17
        /*003a*/ 	.short	(.L_17 - .L_16)
.L_16:
        /*003c*/ 	.word	0x00000000
        /*0040*/ 	.short	0x0000
        /*0042*/ 	.short	0x0000
        /*0044*/ 	.byte	0x00, 0xf4, 0x21, 0x00


	//----- nvinfo : EIATTR_SPARSE_MMA_MASK
	.align		4
.L_17:
        /*0048*/ 	.byte	0x03, 0x50
        /*004a*/ 	.short	0x0000


	//----- nvinfo : EIATTR_MAXREG_COUNT
	.align		4
        /*004c*/ 	.byte	0x03, 0x1b
        /*004e*/ 	.short	0x00ff


	//----- nvinfo : EIATTR_EXIT_INSTR_OFFSETS
	.align		4
        /*0050*/ 	.byte	0x04, 0x1c
        /*0052*/ 	.short	(.L_19 - .L_18)


	//   ....[0]....
.L_18:
        /*0054*/ 	.word	0x000001c0


	//   ....[1]....
        /*0058*/ 	.word	0x000001e0


	//----- nvinfo : EIATTR_REQNTID
	.align		4
.L_19:
        /*005c*/ 	.byte	0x04, 0x10
        /*005e*/ 	.short	(.L_21 - .L_20)
.L_20:
        /*0060*/ 	.word	0x00000080
        /*0064*/ 	.word	0x00000001
        /*0068*/ 	.word	0x00000001


	//----- nvinfo : EIATTR_CBANK_PARAM_SIZE
	.align		4
.L_21:
        /*006c*/ 	.byte	0x03, 0x19
        /*006e*/ 	.short	0x001c


	//----- nvinfo : EIATTR_PARAM_CBANK
	.align		4
        /*0070*/ 	.byte	0x04, 0x0a
        /*0072*/ 	.short	(.L_23 - .L_22)
	.align		4
.L_22:
        /*0074*/ 	.word	index@(.nv.constant0.triton_poi_fused_convolution_leaky_relu_30)
        /*0078*/ 	.short	0x0210
        /*007a*/ 	.short	0x001c


	//----- nvinfo : EIATTR_SW_WAR
	.align		4
.L_23:
        /*007c*/ 	.byte	0x04, 0x36
        /*007e*/ 	.short	(.L_25 - .L_24)
.L_24:
        /*0080*/ 	.word	0x00000008
.L_25:


//--------------------- .nv.callgraph             --------------------------
	.section	.nv.callgraph,"",@"SHT_CUDA_CALLGRAPH"
	.align	4
	.sectionentsize	8
	.align		4
        /*0000*/ 	.word	0x00000000
	.align		4
        /*0004*/ 	.word	0xffffffff
	.align		4
        /*0008*/ 	.word	0x00000000
	.align		4
        /*000c*/ 	.word	0xfffffffe
	.align		4
        /*0010*/ 	.word	0x00000000
	.align		4
        /*0014*/ 	.word	0xfffffffd
	.align		4
        /*0018*/ 	.word	0x00000000
	.align		4
        /*001c*/ 	.word	0xfffffffc


//--------------------- .text.triton_poi_fused_convolution_leaky_relu_30 --------------------------
	.section	.text.triton_poi_fused_convolution_leaky_relu_30,"ax",@progbits
	.align	128
        .global         triton_poi_fused_convolution_leaky_relu_30
        .type           triton_poi_fused_convolution_leaky_relu_30,@function
        .size           triton_poi_fused_convolution_leaky_relu_30,(.L_x_1 - triton_poi_fused_convolution_leaky_relu_30)
        .other          triton_poi_fused_convolution_leaky_relu_30,@"STO_CUDA_ENTRY STV_DEFAULT"
triton_poi_fused_convolution_leaky_relu_30:
.text.triton_poi_fused_convolution_leaky_relu_30:
[----:B------:R-:W0:Y:S02]  /*0000*/  LDC R1, c[0x0][0x28] ;  /* 0x00000a00ff017b82 */ /* 0x000e240000000800 */
[----:B------:R-:W1:Y:S01]  /*0010*/  S2R R0, SR_TID.X ;  /* 0x0000000000007919 */ /* 0x000e620000002100 */
[----:B------:R-:W2:Y:S01]  /*0020*/  LDC.64 R4, c[0x0][0x218] ;  /* 0x00008600ff047b82 */ /* 0x000ea20000000a00 */
[----:B------:R-:W-:Y:S01]  /*0030*/  ULDC.64 UR4, c[0x0][0x208] ;  /* 0x0000820000047ab9 */ /* 0x000fe20000000a00 */
[----:B------:R-:W-:Y:S01]  /*0040*/  ULDC.64 UR6, c[0x0][0x220] ;  /* 0x0000880000067ab9 */ /* 0x000fe20000000a00 */
[----:B------:R-:W3:Y:S05]  /*0050*/  S2R R7, SR_CTAID.X ;  /* 0x0000000000077919 */ /* 0x000eea0000002500 */
[----:B------:R-:W4:Y:S01]  /*0060*/  LDC.64 R2, c[0x0][0x210] ;  /* 0x00008400ff027b82 */ /* 0x000f220000000a00 */
[----:B-1----:R-:W-:-:S02]  /*0070*/  LOP3.LUT R0, R0, 0x7f, RZ, 0xc0, !PT ;  /* 0x0000007f00007812 */ /* 0x002fc400078ec0ff */
[----:B---3--:R-:W-:-:S03]  /*0080*/  SHF.R.S32.HI R6, RZ, 0x18, R7 ;  /* 0x00000018ff067819 */ /* 0x008fc60000011407 */
[----:B------:R-:W-:Y:S01]  /*0090*/  IMAD R7, R7, 0x80, R0 ;  /* 0x0000008007077824 */ /* 0x000fe200078e0200 */
[----:B------:R-:W-:-:S03]  /*00a0*/  SGXT R0, R6, 0x1 ;  /* 0x000000010600781a */ /* 0x000fc60000000200 */
[C---:B----4-:R-:W-:Y:S01]  /*00b0*/  IMAD.WIDE R2, R7.reuse, 0x4, R2 ;  /* 0x0000000407027825 */ /* 0x050fe200078e0202 */
[----:B------:R-:W-:Y:S02]  /*00c0*/  ISETP.GE.AND P1, PT, R7, 0x800, PT ;  /* 0x000008000700780c */ /* 0x000fe40003f26270 */
[----:B------:R-:W-:-:S04]  /*00d0*/  LEA.HI R0, R0, R7, RZ, 0x9 ;  /* 0x0000000700007211 */ /* 0x000fc800078f48ff */
[----:B------:R-:W-:-:S05]  /*00e0*/  LOP3.LUT R0, R0, 0xfffffe00, RZ, 0xc0, !PT ;  /* 0xfffffe0000007812 */ /* 0x000fca00078ec0ff */
[----:B------:R-:W-:Y:S02]  /*00f0*/  IMAD.IADD R9, R7, 0x1, -R0 ;  /* 0x0000000107097824 */ /* 0x000fe400078e0a00 */
[----:B------:R-:W-:Y:S02]  /*0100*/  IMAD.MOV.U32 R0, RZ, RZ, RZ ;  /* 0x000000ffff007224 */ /* 0x000fe400078e00ff */
[----:B--2---:R-:W-:-:S04]  /*0110*/  IMAD.WIDE R4, R9, 0x4, R4 ;  /* 0x0000000409047825 */ /* 0x004fc800078e0204 */
[----:B------:R-:W-:Y:S01]  /*0120*/  IMAD.MOV.U32 R9, RZ, RZ, RZ ;  /* 0x000000ffff097224 */ /* 0x000fe200078e00ff */
[----:B------:R-:W2:Y:S05]  /*0130*/  @!P1 LDG.E R0, desc[UR4][R2.64] ;  /* 0x0000000402009981 */ /* 0x000eaa000c1e1900 */
[----:B------:R-:W2:Y:S01]  /*0140*/  @!P1 LDG.E.EL R9, desc[UR4][R4.64] ;  /* 0x0000000404099981 */ /* 0x000ea2000c2e1900 */
[----:B------:R-:W-:-:S04]  /*0150*/  IADD3 R6, P2, R7, UR6, RZ ;  /* 0x0000000607067c10 */ /* 0x000fc8000ff5e0ff */
[----:B------:R-:W-:Y:S02]  /*0160*/  LEA.HI.X.SX32 R7, R7, UR7, 0x1, P2 ;  /* 0x0000000707077c11 */ /* 0x000fe400090f0eff */
[----:B--2---:R-:W-:Y:S01]  /*0170*/  FSETP.GT.AND P0, PT, R0, -R9, PT ;  /* 0x800000090000720b */ /* 0x004fe20003f04000 */
[----:B------:R-:W-:-:S03]  /*0180*/  FADD R9, R9, R0 ;  /* 0x0000000009097221 */ /* 0x000fc60000000000 */
[----:B------:R-:W-:-:S05]  /*0190*/  SEL R11, RZ, 0x1, !P0 ;  /* 0x00000001ff0b7807 */ /* 0x000fca0004000000 */
[----:B------:R1:W-:Y:S04]  /*01a0*/  @!P1 STG.E.U8 desc[UR4][R6.64], R11 ;  /* 0x0000000b06009986 */ /* 0x0003e8000c101104 */
[----:B------:R-:W-:Y:S01]  /*01b0*/  @!P0 FMUL R9, R9, 0.20000000298023223877 ;  /* 0x3e4ccccd09098820 */ /* 0x000fe20000400000 */
[----:B------:R-:W-:Y:S06]  /*01c0*/  @P1 EXIT ;  /* 0x000000000000194d */ /* 0x000fec0003800000 */
[----:B------:R-:W-:Y:S01]  /*01d0*/  STG.E desc[UR4][R2.64], R9 ;  /* 0x0000000902007986 */ /* 0x000fe2000c101904 */
[----:B------:R-:W-:Y:S05]  /*01e0*/  EXIT ;  /* 0x000000000000794d */ /* 0x000fea0003800000 */
.L_x_0:
[----:B------:R-:W-:-:S00]  /*01f0*/  BRA `(.L_x_0) ;  /* 0xfffffffc00fc7947 */ /* 0x000fc0000383ffff */
[----:B------:R-:W-:-:S00]  /*0200*/  NOP ;  /* 0x0000000000007918 */ /* 0x000fc00000000000 */
[----:B------:R-:W-:-:S00]  /*0210*/  NOP ;  /* 0x0000000000007918 */ /* 0x000fc00000000000 */
[----:B------:R-:W-:-:S00]  /*0220*/  NOP ;  /* 0x0000000000007918 */ /* 0x000fc00000000000 */
[----:B------:R-:W-:-:S00]  /*0230*/  NOP ;  /* 0x0000000000007918 */ /* 0x000fc00000000000 */
[----:B------:R-:W-:-:S00]  /*0240*/  NOP ;  /* 0x0000000000007918 */ /* 0x000fc00000000000 */
[----:B------:R-:W-:-:S00]  /*0250*/  NOP ;  /* 0x0000000000007918 */ /* 0x000fc00000000000 */
[----:B------:R-:W-:-:S00]  /*0260*/  NOP ;  /* 0x0000000000007918 */ /* 0x000fc00000000000 */
[----:B------:R-:W-:-:S00]  /*0270*/  NOP ;  /* 0x0000000000007918 */ /* 0x000fc00000000000 */
.L_x_1:


//--------------------- .nv.constant0.triton_poi_fused_convolution_leaky_relu_30 --------------------------
	.section	.nv.constant0.triton_poi_fused_convolution_leaky_relu_30,"a",@progbits
	.sectionflags	@""
	.align	4
.nv.constant0.triton_poi_fused_convolution_leaky_relu_30:
	.zero		556
